	.headerflags	@"EF_CUDA_TEXMODE_UNIFIED EF_CUDA_64BIT_ADDRESS EF_CUDA_ACCELERATORS EF_CUDA_SM90 EF_CUDA_VIRTUAL_SM(EF_CUDA_SM90)"
	.elftype	@"ET_EXEC"


//--------------------- .nv.info                  --------------------------
	.section	.nv.info,"",@"SHT_CUDA_INFO"
	.align	4


	//----- nvinfo : EIATTR_REGCOUNT
	.align		4
        /*0000*/ 	.byte	0x04, 0x2f
        /*0002*/ 	.short	(.L_1 - .L_0)
	.align		4
.L_0:
        /*0004*/ 	.word	index@(triton_poi_fused_native_group_norm_silu_18)
        /*0008*/ 	.word	0x00000012


	//----- nvinfo : EIATTR_MIN_STACK_SIZE
	.align		4
.L_1:
        /*000c*/ 	.byte	0x04, 0x12
        /*000e*/ 	.short	(.L_3 - .L_2)
	.align		4
.L_2:
        /*0010*/ 	.word	index@(triton_poi_fused_native_group_norm_silu_18)
        /*0014*/ 	.word	0x00000000


	//----- nvinfo : EIATTR_FRAME_SIZE
	.align		4
.L_3:
        /*0018*/ 	.byte	0x04, 0x11
        /*001a*/ 	.short	(.L_5 - .L_4)
	.align		4
.L_4:
        /*001c*/ 	.word	index@(triton_poi_fused_native_group_norm_silu_18)
        /*0020*/ 	.word	0x00000000


	//----- nvinfo : EIATTR_MIN_STACK_SIZE
	.align		4
.L_5:
        /*0024*/ 	.byte	0x04, 0x12
        /*0026*/ 	.short	(.L_7 - .L_6)
	.align		4
.L_6:
        /*0028*/ 	.word	index@(triton_poi_fused_native_group_norm_silu_18)
        /*002c*/ 	.word	0x00000000
.L_7:


//--------------------- .nv.info.triton_poi_fused_native_group_norm_silu_18 --------------------------
	.section	.nv.info.triton_poi_fused_native_group_norm_silu_18,"",@"SHT_CUDA_INFO"
	.sectionflags	@""
	.align	4


	//----- nvinfo : EIATTR_CUDA_API_VERSION
	.align		4
        /*0000*/ 	.byte	0x04, 0x37
        /*0002*/ 	.short	(.L_9 - .L_8)
.L_8:
        /*0004*/ 	.word	0x0000007c


	//----- nvinfo : EIATTR_KPARAM_INFO
	.align		4
.L_9:
        /*0008*/ 	.byte	0x04, 0x17
        /*000a*/ 	.short	(.L_11 - .L_10)
.L_10:
        /*000c*/ 	.word	0x00000000
        /*0010*/ 	.short	0x0006
        /*0012*/ 	.short	0x0030
        /*0014*/ 	.byte	0x00, 0xf0, 0x11, 0x00


	//----- nvinfo : EIATTR_KPARAM_INFO
	.align		4
.L_11:
        /*0018*/ 	.byte	0x04, 0x17
        /*001a*/ 	.short	(.L_13 - .L_12)
.L_12:
        /*001c*/ 	.word	0x00000000
        /*0020*/ 	.short	0x0005
        /*0022*/ 	.short	0x0028
        /*0024*/ 	.byte	0x00, 0xf4, 0x21, 0x00


	//----- nvinfo : EIATTR_KPARAM_INFO
	.align		4
.L_13:
        /*0028*/ 	.byte	0x04, 0x17
        /*002a*/ 	.short	(.L_15 - .L_14)
.L_14:
        /*002c*/ 	.word	0x00000000
        /*0030*/ 	.short	0x0004
        /*0032*/ 	.short	0x0020
        /*0034*/ 	.byte	0x00, 0xf4, 0x21, 0x00


	//----- nvinfo : EIATTR_KPARAM_INFO
	.align		4
.L_15:
        /*0038*/ 	.byte	0x04, 0x17
        /*003a*/ 	.short	(.L_17 - .L_16)
.L_16:
        /*003c*/ 	.word	0x00000000
        /*0040*/ 	.short	0x0003
        /*0042*/ 	.short	0x0018
        /*0044*/ 	.byte	0x00, 0xf4, 0x21, 0x00


	//----- nvinfo : EIATTR_KPARAM_INFO
	.align		4
.L_17:
        /*0048*/ 	.byte	0x04, 0x17
        /*004a*/ 	.short	(.L_19 - .L_18)
.L_18:
        /*004c*/ 	.word	0x00000000
        /*0050*/ 	.short	0x0002
        /*0052*/ 	.short	0x0010
        /*0054*/ 	.byte	0x00, 0xf4, 0x21, 0x00


	//----- nvinfo : EIATTR_KPARAM_INFO
	.align		4
.L_19:
        /*0058*/ 	.byte	0x04, 0x17
        /*005a*/ 	.short	(.L_21 - .L_20)
.L_20:
        /*005c*/ 	.word	0x00000000
        /*0060*/ 	.short	0x0001
        /*0062*/ 	.short	0x0008
        /*0064*/ 	.byte	0x00, 0xf4, 0x21, 0x00


	//----- nvinfo : EIATTR_KPARAM_INFO
	.align		4
.L_21:
        /*0068*/ 	.byte	0x04, 0x17
        /*006a*/ 	.short	(.L_23 - .L_22)
.L_22:
        /*006c*/ 	.word	0x00000000
        /*0070*/ 	.short	0x0000
        /*0072*/ 	.short	0x0000
        /*0074*/ 	.byte	0x00, 0xf4, 0x21, 0x00


	//----- nvinfo : EIATTR_SPARSE_MMA_MASK
	.align		4
.L_23:
        /*0078*/ 	.byte	0x03, 0x50
        /*007a*/ 	.short	0x0000


	//----- nvinfo : EIATTR_MAXREG_COUNT
	.align		4
        /*007c*/ 	.byte	0x03, 0x1b
        /*007e*/ 	.short	0x00ff


	//----- nvinfo : EIATTR_EXIT_INSTR_OFFSETS
	.align		4
        /*0080*/ 	.byte	0x04, 0x1c
        /*0082*/ 	.short	(.L_25 - .L_24)


	//   ....[0]....
.L_24:
        /*0084*/ 	.word	0x00000440


	//----- nvinfo : EIATTR_REQNTID
	.align		4
.L_25:
        /*0088*/ 	.byte	0x04, 0x10
        /*008a*/ 	.short	(.L_27 - .L_26)
.L_26:
        /*008c*/ 	.word	0x00000080
        /*0090*/ 	.word	0x00000001
        /*0094*/ 	.word	0x00000001


	//----- nvinfo : EIATTR_CBANK_PARAM_SIZE
	.align		4
.L_27:
        /*0098*/ 	.byte	0x03, 0x19
        /*009a*/ 	.short	0x0034


	//----- nvinfo : EIATTR_PARAM_CBANK
	.align		4
        /*009c*/ 	.byte	0x04, 0x0a
        /*009e*/ 	.short	(.L_29 - .L_28)
	.align		4
.L_28:
        /*00a0*/ 	.word	index@(.nv.constant0.triton_poi_fused_native_group_norm_silu_18)
        /*00a4*/ 	.short	0x0210
        /*00a6*/ 	.short	0x0034


	//----- nvinfo : EIATTR_SW_WAR
	.align		4
.L_29:
        /*00a8*/ 	.byte	0x04, 0x36
        /*00aa*/ 	.short	(.L_31 - .L_30)
.L_30:
        /*00ac*/ 	.word	0x00000008
.L_31:


//--------------------- .nv.callgraph             --------------------------
	.section	.nv.callgraph,"",@"SHT_CUDA_CALLGRAPH"
	.align	4
	.sectionentsize	8
	.align		4
        /*0000*/ 	.word	0x00000000
	.align		4
        /*0004*/ 	.word	0xffffffff
	.align		4
        /*0008*/ 	.word	0x00000000
	.align		4
        /*000c*/ 	.word	0xfffffffe
	.align		4
        /*0010*/ 	.word	0x00000000
	.align		4
        /*0014*/ 	.word	0xfffffffd
	.align		4
        /*0018*/ 	.word	0x00000000
	.align		4
        /*001c*/ 	.word	0xfffffffc


//--------------------- .text.triton_poi_fused_native_group_norm_silu_18 --------------------------
	.section	.text.triton_poi_fused_native_group_norm_silu_18,"ax",@progbits
	.align	128
        .global         triton_poi_fused_native_group_norm_silu_18
        .type           triton_poi_fused_native_group_norm_silu_18,@function
        .size           triton_poi_fused_native_group_norm_silu_18,(.L_x_1 - triton_poi_fused_native_group_norm_silu_18)
        .other          triton_poi_fused_native_group_norm_silu_18,@"STO_CUDA_ENTRY STV_DEFAULT"
triton_poi_fused_native_group_norm_silu_18:
.text.triton_poi_fused_native_group_norm_silu_18:
[----:B------:R-:W-:Y:S01]  /*0000*/  LDC R1, c[0x0][0x28] ;  /* 0x00000a00ff017b82 */ /* 0x000fe20000000800 */
[----:B------:R-:W1:Y:S07]  /*0010*/  S2R R0, SR_TID.X ;  /* 0x0000000000007919 */ /* 0x000e6e0000002100 */
[----:B------:R-:W2:Y:S01]  /*0020*/  LDC.64 R10, c[0x0][0x220] ;  /* 0x00008800ff0a7b82 */ /* 0x000ea20000000a00 */
[----:B------:R-:W-:Y:S01]  /*0030*/  ULDC.64 UR4, c[0x0][0x208] ;  /* 0x0000820000047ab9 */ /* 0x000fe20000000a00 */
[----:B------:R-:W3:Y:S06]  /*0040*/  S2R R3, SR_CTAID.X ;  /* 0x0000000000037919 */ /* 0x000eec0000002500 */
[----:B------:R-:W4:Y:S08]  /*0050*/  LDC.64 R8, c[0x0][0x218] ;  /* 0x00008600ff087b82 */ /* 0x000f300000000a00 */
[----:B------:R-:W5:Y:S08]  /*0060*/  LDC.64 R6, c[0x0][0x228] ;  /* 0x00008a00ff067b82 */ /* 0x000f700000000a00 */
[----:B------:R-:W5:Y:S01]  /*0070*/  LDC.64 R4, c[0x0][0x230] ;  /* 0x00008c00ff047b82 */ /* 0x000f620000000a00 */
[----:B-1----:R-:W-:-:S04]  /*0080*/  SHF.L.U32 R0, R0, 0x1, RZ ;  /* 0x0000000100007819 */ /* 0x002fc800000006ff */
[----:B------:R-:W-:Y:S02]  /*0090*/  LOP3.LUT R0, R0, 0xfe, RZ, 0xc0, !PT ;  /* 0x000000fe00007812 */ /* 0x000fe400078ec0ff */
[----:B---3--:R-:W-:Y:S02]  /*00a0*/  SHF.R.S32.HI R13, RZ, 0x17, R3 ;  /* 0x00000017ff0d7819 */ /* 0x008fe40000011403 */
[----:B------:R-:W-:Y:S02]  /*00b0*/  LEA R0, R3, R0, 0x8 ;  /* 0x0000000003007211 */ /* 0x000fe400078e40ff */
[----:B------:R-:W-:Y:S01]  /*00c0*/  SGXT R13, R13, 0x1 ;  /* 0x000000010d0d781a */ /* 0x000fe20000000200 */
[----:B------:R-:W1:Y:S02]  /*00d0*/  LDC.64 R2, c[0x0][0x238] ;  /* 0x00008e00ff027b82 */ /* 0x000e640000000a00 */
[----:B----4-:R-:W-:Y:S01]  /*00e0*/  IMAD.WIDE R8, R0, 0x4, R8 ;  /* 0x0000000400087825 */ /* 0x010fe200078e0208 */
[----:B------:R-:W-:-:S02]  /*00f0*/  LEA.HI R12, R13, R0, RZ, 0x6 ;  /* 0x000000000d0c7211 */ /* 0x000fc400078f30ff */
[----:B------:R-:W-:Y:S02]  /*0100*/  LEA.HI R14, R13, R0, RZ, 0x9 ;  /* 0x000000000d0e7211 */ /* 0x000fe400078f48ff */
[----:B------:R-:W-:Y:S01]  /*0110*/  SHF.R.S32.HI R13, RZ, 0x6, R12 ;  /* 0x00000006ff0d7819 */ /* 0x000fe2000001140c */
[----:B------:R-:W3:Y:S01]  /*0120*/  LDG.E.64 R8, desc[UR4][R8.64] ;  /* 0x0000000408087981 */ /* 0x000ee2000c1e1b00 */
[----:B------:R-:W-:Y:S02]  /*0130*/  SHF.R.S32.HI R15, RZ, 0x9, R14 ;  /* 0x00000009ff0f7819 */ /* 0x000fe4000001140e */
[----:B------:R-:W-:-:S03]  /*0140*/  SHF.R.S32.HI R12, RZ, 0x1f, R12 ;  /* 0x0000001fff0c7819 */ /* 0x000fc6000001140c */
[----:B--2---:R-:W-:Y:S01]  /*0150*/  IMAD.WIDE R10, R15, 0x4, R10 ;  /* 0x000000040f0a7825 */ /* 0x004fe200078e020a */
[----:B------:R-:W-:-:S03]  /*0160*/  LEA.HI R12, R12, R13, RZ, 0x8 ;  /* 0x0000000d0c0c7211 */ /* 0x000fc600078f40ff */
[----:B-----5:R-:W-:Y:S01]  /*0170*/  IMAD.WIDE R6, R15, 0x4, R6 ;  /* 0x000000040f067825 */ /* 0x020fe200078e0206 */
[----:B------:R-:W-:Y:S01]  /*0180*/  LOP3.LUT R12, R12, 0xffffff00, RZ, 0xc0, !PT ;  /* 0xffffff000c0c7812 */ /* 0x000fe200078ec0ff */
[----:B------:R-:W3:Y:S03]  /*0190*/  LDG.E.EL R10, desc[UR4][R10.64] ;  /* 0x000000040a0a7981 */ /* 0x000ee6000c2e1900 */
[----:B------:R-:W-:Y:S01]  /*01a0*/  IADD3 R13, R13, -R12, RZ ;  /* 0x8000000c0d0d7210 */ /* 0x000fe20007ffe0ff */
[----:B------:R-:W2:Y:S04]  /*01b0*/  LDG.E.EL R6, desc[UR4][R6.64] ;  /* 0x0000000406067981 */ /* 0x000ea8000c2e1900 */
[----:B0-----:R-:W-:-:S04]  /*01c0*/  IMAD.WIDE R4, R13, 0x4, R4 ;  /* 0x000000040d047825 */ /* 0x001fc800078e0204 */
[----:B-1----:R-:W-:Y:S02]  /*01d0*/  IMAD.WIDE R2, R13, 0x4, R2 ;  /* 0x000000040d027825 */ /* 0x002fe400078e0202 */
[----:B------:R-:W4:Y:S04]  /*01e0*/  LDG.E.EL R4, desc[UR4][R4.64] ;  /* 0x0000000404047981 */ /* 0x000f28000c2e1900 */
[----:B------:R-:W4:Y:S01]  /*01f0*/  LDG.E.EL R3, desc[UR4][R2.64] ;  /* 0x0000000402037981 */ /* 0x000f22000c2e1900 */
[----:B---3--:R-:W-:-:S04]  /*0200*/  FADD R13, R8, -R10 ;  /* 0x8000000a080d7221 */ /* 0x008fc80000000000 */
[----:B--2---:R-:W-:Y:S01]  /*0210*/  FMUL R12, R6, R13 ;  /* 0x0000000d060c7220 */ /* 0x004fe20000400000 */
[----:B------:R-:W-:-:S04]  /*0220*/  FADD R13, R9, -R10 ;  /* 0x8000000a090d7221 */ /* 0x000fc80000000000 */
[----:B------:R-:W-:Y:S01]  /*0230*/  FMUL R10, R6, R13 ;  /* 0x0000000d060a7220 */ /* 0x000fe20000400000 */
[----:B----4-:R-:W-:-:S03]  /*0240*/  FFMA R12, R4, R12, R3 ;  /* 0x0000000c040c7223 */ /* 0x010fc60000000003 */
[----:B------:R-:W-:Y:S01]  /*0250*/  FFMA R10, R4, R10, R3 ;  /* 0x0000000a040a7223 */ /* 0x000fe20000000003 */
[----:B------:R-:W-:-:S03]  /*0260*/  FADD R8, RZ, -R12 ;  /* 0x8000000cff087221 */ /* 0x000fc60000000000 */
[----:B------:R-:W-:Y:S01]  /*0270*/  FADD R6, RZ, -R10 ;  /* 0x8000000aff067221 */ /* 0x000fe20000000000 */
[----:B------:R-:W-:-:S03]  /*0280*/  FMUL R8, R8, 1.4426950216293334961 ;  /* 0x3fb8aa3b08087820 */ /* 0x000fc60000400000 */
[----:B------:R-:W-:Y:S02]  /*0290*/  FMUL R6, R6, 1.4426950216293334961 ;  /* 0x3fb8aa3b06067820 */ /* 0x000fe40000400000 */
[----:B------:R-:W-:-:S03]  /*02a0*/  FSETP.GEU.AND P0, PT, R8, -126, PT ;  /* 0xc2fc00000800780b */ /* 0x000fc60003f0e000 */
[----:B------:R-:W-:-:S10]  /*02b0*/  FSETP.GEU.AND P1, PT, R6, -126, PT ;  /* 0xc2fc00000600780b */ /* 0x000fd40003f2e000 */
[----:B------:R-:W-:-:S03]  /*02c0*/  @!P0 FMUL R8, R8, 0.5 ;  /* 0x3f00000008088820 */ /* 0x000fc60000400000 */
[----:B------:R-:W-:Y:S01]  /*02d0*/  @!P1 FMUL R6, R6, 0.5 ;  /* 0x3f00000006069820 */ /* 0x000fe20000400000 */
[----:B------:R-:W0:Y:S08]  /*02e0*/  MUFU.EX2 R2, R8 ;  /* 0x0000000800027308 */ /* 0x000e300000000800 */
[----:B------:R-:W1:Y:S01]  /*02f0*/  MUFU.EX2 R3, R6 ;  /* 0x0000000600037308 */ /* 0x000e620000000800 */
[----:B0-----:R-:W-:-:S04]  /*0300*/  @!P0 FMUL R2, R2, R2 ;  /* 0x0000000202028220 */ /* 0x001fc80000400000 */
[----:B------:R-:W-:Y:S01]  /*0310*/  FADD R4, R2, 1 ;  /* 0x3f80000002047421 */ /* 0x000fe20000000000 */
[----:B-1----:R-:W-:-:S04]  /*0320*/  @!P1 FMUL R3, R3, R3 ;  /* 0x0000000303039220 */ /* 0x002fc80000400000 */
[----:B------:R-:W-:Y:S01]  /*0330*/  FADD R5, R3, 1 ;  /* 0x3f80000003057421 */ /* 0x000fe20000000000 */
[----:B------:R-:W-:Y:S01]  /*0340*/  FSETP.GT.AND P0, PT, R4, 8.50705917302346158658e+37, PT ;  /* 0x7e8000000400780b */ /* 0x000fe20003f04000 */
[----:B------:R-:W0:Y:S03]  /*0350*/  LDC.64 R2, c[0x0][0x210] ;  /* 0x00008400ff027b82 */ /* 0x000e260000000a00 */
[----:B------:R-:W-:Y:S01]  /*0360*/  FSETP.GT.AND P1, PT, R5, 8.50705917302346158658e+37, PT ;  /* 0x7e8000000500780b */ /* 0x000fe20003f24000 */
[----:B------:R-:W-:-:S08]  /*0370*/  HFMA2.MMA R6, -RZ, RZ, 1.625, 0 ;  /* 0x3e800000ff067435 */ /* 0x000fd000000001ff */
[----:B------:R-:W-:-:S04]  /*0380*/  @P0 FMUL R4, R4, 0.25 ;  /* 0x3e80000004040820 */ /* 0x000fc80000400000 */
[----:B------:R-:W-:Y:S02]  /*0390*/  @P1 FMUL R5, R5, 0.25 ;  /* 0x3e80000005051820 */ /* 0x000fe40000400000 */
[----:B------:R-:W1:Y:S08]  /*03a0*/  MUFU.RCP R4, R4 ;  /* 0x0000000400047308 */ /* 0x000e700000001000 */
[----:B------:R-:W2:Y:S01]  /*03b0*/  MUFU.RCP R5, R5 ;  /* 0x0000000500057308 */ /* 0x000ea20000001000 */
[----:B------:R-:W-:-:S02]  /*03c0*/  FSEL R7, R6, 1, P0 ;  /* 0x3f80000006077808 */ /* 0x000fc40000000000 */
[----:B------:R-:W-:-:S03]  /*03d0*/  FSEL R6, R6, 1, P1 ;  /* 0x3f80000006067808 */ /* 0x000fc60000800000 */
[----:B-1----:R-:W-:Y:S01]  /*03e0*/  FMUL R7, R4, R7 ;  /* 0x0000000704077220 */ /* 0x002fe20000400000 */
[----:B0-----:R-:W-:-:S04]  /*03f0*/  IMAD.WIDE R2, R0, 0x4, R2 ;  /* 0x0000000400027825 */ /* 0x001fc800078e0202 */
[----:B------:R-:W-:Y:S01]  /*0400*/  FMUL R8, R12, R7 ;  /* 0x000000070c087220 */ /* 0x000fe20000400000 */
[----:B--2---:R-:W-:-:S04]  /*0410*/  FMUL R9, R5, R6 ;  /* 0x0000000605097220 */ /* 0x004fc80000400000 */
[----:B------:R-:W-:-:S05]  /*0420*/  FMUL R9, R10, R9 ;  /* 0x000000090a097220 */ /* 0x000fca0000400000 */
[----:B------:R-:W-:Y:S01]  /*0430*/  STG.E.64 desc[UR4][R2.64], R8 ;  /* 0x0000000802007986 */ /* 0x000fe2000c101b04 */
[----:B------:R-:W-:Y:S05]  /*0440*/  EXIT ;  /* 0x000000000000794d */ /* 0x000fea0003800000 */
.L_x_0:
[----:B------:R-:W-:-:S00]  /*0450*/  BRA `(.L_x_0) ;  /* 0xfffffffc00fc7947 */ /* 0x000fc0000383ffff */
[----:B------:R-:W-:-:S00]  /*0460*/  NOP ;  /* 0x0000000000007918 */ /* 0x000fc00000000000 */
        /* <DEDUP_REMOVED lines=9> */
.L_x_1:


//--------------------- .nv.constant0.triton_poi_fused_native_group_norm_silu_18 --------------------------
	.section	.nv.constant0.triton_poi_fused_native_group_norm_silu_18,"a",@progbits
	.sectionflags	@""
	.align	4
.nv.constant0.triton_poi_fused_native_group_norm_silu_18:
	.zero		580
